	.headerflags	@"EF_CUDA_TEXMODE_UNIFIED EF_CUDA_64BIT_ADDRESS EF_CUDA_ACCELERATORS EF_CUDA_SM90 EF_CUDA_VIRTUAL_SM(EF_CUDA_SM90)"
	.elftype	@"ET_EXEC"


//--------------------- .nv.info                  --------------------------
	.section	.nv.info,"",@"SHT_CUDA_INFO"
	.align	4


	//----- nvinfo : EIATTR_REGCOUNT
	.align		4
        /*0000*/ 	.byte	0x04, 0x2f
        /*0002*/ 	.short	(.L_2 - .L_1)
	.align		4
.L_1:
        /*0004*/ 	.word	index@(triton_per_fused_native_group_norm_9)
        /*0008*/ 	.word	0x00000013


	//----- nvinfo : EIATTR_MIN_STACK_SIZE
	.align		4
.L_2:
        /*000c*/ 	.byte	0x04, 0x12
        /*000e*/ 	.short	(.L_4 - .L_3)
	.align		4
.L_3:
        /*0010*/ 	.word	index@(triton_per_fused_native_group_norm_9)
        /*0014*/ 	.word	0x00000000


	//----- nvinfo : EIATTR_FRAME_SIZE
	.align		4
.L_4:
        /*0018*/ 	.byte	0x04, 0x11
        /*001a*/ 	.short	(.L_6 - .L_5)
	.align		4
.L_5:
        /*001c*/ 	.word	index@(triton_per_fused_native_group_norm_9)
        /*0020*/ 	.word	0x00000000


	//----- nvinfo : EIATTR_MIN_STACK_SIZE
	.align		4
.L_6:
        /*0024*/ 	.byte	0x04, 0x12
        /*0026*/ 	.short	(.L_8 - .L_7)
	.align		4
.L_7:
        /*0028*/ 	.word	index@(triton_per_fused_native_group_norm_9)
        /*002c*/ 	.word	0x00000000
.L_8:


//--------------------- .nv.info.triton_per_fused_native_group_norm_9 --------------------------
	.section	.nv.info.triton_per_fused_native_group_norm_9,"",@"SHT_CUDA_INFO"
	.sectionflags	@""
	.align	4


	//----- nvinfo : EIATTR_CUDA_API_VERSION
	.align		4
        /*0000*/ 	.byte	0x04, 0x37
        /*0002*/ 	.short	(.L_10 - .L_9)
.L_9:
        /*0004*/ 	.word	0x0000007c


	//----- nvinfo : EIATTR_KPARAM_INFO
	.align		4
.L_10:
        /*0008*/ 	.byte	0x04, 0x17
        /*000a*/ 	.short	(.L_12 - .L_11)
.L_11:
        /*000c*/ 	.word	0x00000000
        /*0010*/ 	.short	0x0005
        /*0012*/ 	.short	0x0024
        /*0014*/ 	.byte	0x00, 0xf0, 0x11, 0x00


	//----- nvinfo : EIATTR_KPARAM_INFO
	.align		4
.L_12:
        /*0018*/ 	.byte	0x04, 0x17
        /*001a*/ 	.short	(.L_14 - .L_13)
.L_13:
        /*001c*/ 	.word	0x00000000
        /*0020*/ 	.short	0x0004
        /*0022*/ 	.short	0x0020
        /*0024*/ 	.byte	0x00, 0xf0, 0x11, 0x00


	//----- nvinfo : EIATTR_KPARAM_INFO
	.align		4
.L_14:
        /*0028*/ 	.byte	0x04, 0x17
        /*002a*/ 	.short	(.L_16 - .L_15)
.L_15:
        /*002c*/ 	.word	0x00000000
        /*0030*/ 	.short	0x0003
        /*0032*/ 	.short	0x0018
        /*0034*/ 	.byte	0x00, 0xf4, 0x21, 0x00


	//----- nvinfo : EIATTR_KPARAM_INFO
	.align		4
.L_16:
        /*0038*/ 	.byte	0x04, 0x17
        /*003a*/ 	.short	(.L_18 - .L_17)
.L_17:
        /*003c*/ 	.word	0x00000000
        /*0040*/ 	.short	0x0002
        /*0042*/ 	.short	0x0010
        /*0044*/ 	.byte	0x00, 0xf4, 0x21, 0x00


	//----- nvinfo : EIATTR_KPARAM_INFO
	.align		4
.L_18:
        /*0048*/ 	.byte	0x04, 0x17
        /*004a*/ 	.short	(.L_20 - .L_19)
.L_19:
        /*004c*/ 	.word	0x00000000
        /*0050*/ 	.short	0x0001
        /*0052*/ 	.short	0x0008
        /*0054*/ 	.byte	0x00, 0xf4, 0x21, 0x00


	//----- nvinfo : EIATTR_KPARAM_INFO
	.align		4
.L_20:
        /*0058*/ 	.byte	0x04, 0x17
        /*005a*/ 	.short	(.L_22 - .L_21)
.L_21:
        /*005c*/ 	.word	0x00000000
        /*0060*/ 	.short	0x0000
        /*0062*/ 	.short	0x0000
        /*0064*/ 	.byte	0x00, 0xf4, 0x21, 0x00


	//----- nvinfo : EIATTR_SPARSE_MMA_MASK
	.align		4
.L_22:
        /*0068*/ 	.byte	0x03, 0x50
        /*006a*/ 	.short	0x0000


	//----- nvinfo : EIATTR_MAXREG_COUNT
	.align		4
        /*006c*/ 	.byte	0x03, 0x1b
        /*006e*/ 	.short	0x00ff


	//----- nvinfo : EIATTR_COOP_GROUP_MASK_REGIDS
	.align		4
        /*0070*/ 	.byte	0x04, 0x29
        /*0072*/ 	.short	(.L_24 - .L_23)


	//   ....[0]....
.L_23:
        /*0074*/ 	.word	0xffffffff


	//   ....[1]....
        /*0078*/ 	.word	0xffffffff


	//   ....[2]....
        /*007c*/ 	.word	0xffffffff


	//   ....[3]....
        /*0080*/ 	.word	0xffffffff


	//   ....[4]....
        /*0084*/ 	.word	0xffffffff


	//   ....[5]....
        /*0088*/ 	.word	0xffffffff


	//   ....[6]....
        /*008c*/ 	.word	0xffffffff


	//   ....[7]....
        /*0090*/ 	.word	0xffffffff


	//   ....[8]....
        /*0094*/ 	.word	0xffffffff


	//   ....[9]....
        /*0098*/ 	.word	0xffffffff


	//   ....[10]....
        /*009c*/ 	.word	0xffffffff


	//   ....[11]....
        /*00a0*/ 	.word	0xffffffff


	//   ....[12]....
        /*00a4*/ 	.word	0xffffffff


	//   ....[13]....
        /*00a8*/ 	.word	0xffffffff


	//----- nvinfo : EIATTR_COOP_GROUP_INSTR_OFFSETS
	.align		4
.L_24:
        /*00ac*/ 	.byte	0x04, 0x28
        /*00ae*/ 	.short	(.L_26 - .L_25)


	//   ....[0]....
.L_25:
        /*00b0*/ 	.word	0x000001e0


	//   ....[1]....
        /*00b4*/ 	.word	0x00000210


	//   ....[2]....
        /*00b8*/ 	.word	0x00000240


	//   ....[3]....
        /*00bc*/ 	.word	0x00000260


	//   ....[4]....
        /*00c0*/ 	.word	0x00000280


	//   ....[5]....
        /*00c4*/ 	.word	0x000002e0


	//   ....[6]....
        /*00c8*/ 	.word	0x00000300


	//   ....[7]....
        /*00cc*/ 	.word	0x000003f0


	//   ....[8]....
        /*00d0*/ 	.word	0x00000410


	//   ....[9]....
        /*00d4*/ 	.word	0x00000430


	//   ....[10]....
        /*00d8*/ 	.word	0x00000450


	//   ....[11]....
        /*00dc*/ 	.word	0x00000480


	//   ....[12]....
        /*00e0*/ 	.word	0x00000500


	//   ....[13]....
        /*00e4*/ 	.word	0x00000520


	//----- nvinfo : EIATTR_EXIT_INSTR_OFFSETS
	.align		4
.L_26:
        /*00e8*/ 	.byte	0x04, 0x1c
        /*00ea*/ 	.short	(.L_28 - .L_27)


	//   ....[0]....
.L_27:
        /*00ec*/ 	.word	0x00000610


	//   ....[1]....
        /*00f0*/ 	.word	0x00000630


	//----- nvinfo : EIATTR_REQNTID
	.align		4
.L_28:
        /*00f4*/ 	.byte	0x04, 0x10
        /*00f6*/ 	.short	(.L_30 - .L_29)
.L_29:
        /*00f8*/ 	.word	0x00000080
        /*00fc*/ 	.word	0x00000001
        /*0100*/ 	.word	0x00000001


	//----- nvinfo : EIATTR_CBANK_PARAM_SIZE
	.align		4
.L_30:
        /*0104*/ 	.byte	0x03, 0x19
        /*0106*/ 	.short	0x0028


	//----- nvinfo : EIATTR_PARAM_CBANK
	.align		4
        /*0108*/ 	.byte	0x04, 0x0a
        /*010a*/ 	.short	(.L_32 - .L_31)
	.align		4
.L_31:
        /*010c*/ 	.word	index@(.nv.constant0.triton_per_fused_native_group_norm_9)
        /*0110*/ 	.short	0x0210
        /*0112*/ 	.short	0x0028


	//----- nvinfo : EIATTR_SW_WAR
	.align		4
.L_32:
        /*0114*/ 	.byte	0x04, 0x36
        /*0116*/ 	.short	(.L_34 - .L_33)
.L_33:
        /*0118*/ 	.word	0x00000008
.L_34:


//--------------------- .nv.callgraph             --------------------------
	.section	.nv.callgraph,"",@"SHT_CUDA_CALLGRAPH"
	.align	4
	.sectionentsize	8
	.align		4
        /*0000*/ 	.word	0x00000000
	.align		4
        /*0004*/ 	.word	0xffffffff
	.align		4
        /*0008*/ 	.word	0x00000000
	.align		4
        /*000c*/ 	.word	0xfffffffe
	.align		4
        /*0010*/ 	.word	0x00000000
	.align		4
        /*0014*/ 	.word	0xfffffffd
	.align		4
        /*0018*/ 	.word	0x00000000
	.align		4
        /*001c*/ 	.word	0xfffffffc


//--------------------- .nv.constant4             --------------------------
	.section	.nv.constant4,"a",@progbits
	.align	8
	.align		8
.nv.constant4:
        /*0000*/ 	.dword	_$_str


//--------------------- .text.triton_per_fused_native_group_norm_9 --------------------------
	.section	.text.triton_per_fused_native_group_norm_9,"ax",@progbits
	.sectionflags	@"SHF_BARRIERS=1"
	.align	128
        .global         triton_per_fused_native_group_norm_9
        .type           triton_per_fused_native_group_norm_9,@function
        .size           triton_per_fused_native_group_norm_9,(.L_x_1 - triton_per_fused_native_group_norm_9)
        .other          triton_per_fused_native_group_norm_9,@"STO_CUDA_ENTRY STV_DEFAULT"
triton_per_fused_native_group_norm_9:
.text.triton_per_fused_native_group_norm_9:
[----:B------:R-:W0:Y:S02]  /*0000*/  LDC R1, c[0x0][0x28] ;  /* 0x00000a00ff017b82 */ /* 0x000e240000000800 */
[----:B------:R-:W1:Y:S01]  /*0010*/  S2R R0, SR_CTAID.X ;  /* 0x0000000000007919 */ /* 0x000e620000002500 */
[----:B------:R-:W2:Y:S01]  /*0020*/  LDC.64 R2, c[0x0][0x210] ;  /* 0x00008400ff027b82 */ /* 0x000ea20000000a00 */
[----:B------:R-:W-:Y:S01]  /*0030*/  ULDC.64 UR6, c[0x0][0x208] ;  /* 0x0000820000067ab9 */ /* 0x000fe20000000a00 */
[----:B------:R-:W3:Y:S01]  /*0040*/  S2R R12, SR_TID.X ;  /* 0x00000000000c7919 */ /* 0x000ee20000002100 */
[----:B-1----:R-:W-:-:S04]  /*0050*/  SHF.R.S32.HI R7, RZ, 0x1f, R0 ;  /* 0x0000001fff077819 */ /* 0x002fc80000011400 */
[----:B------:R-:W-:Y:S02]  /*0060*/  LEA.HI R7, R7, R0, RZ, 0x5 ;  /* 0x0000000007077211 */ /* 0x000fe400078f28ff */
[----:B---3--:R-:W-:Y:S02]  /*0070*/  SHF.L.U32 R6, R12, 0x6, RZ ;  /* 0x000000060c067819 */ /* 0x008fe400000006ff */
[C---:B------:R-:W-:Y:S02]  /*0080*/  LOP3.LUT R9, R7.reuse, 0x7fffffe0, RZ, 0xc0, !PT ;  /* 0x7fffffe007097812 */ /* 0x040fe400078ec0ff */
[----:B------:R-:W-:Y:S02]  /*0090*/  SHF.L.U32 R7, R7, 0x9, RZ ;  /* 0x0000000907077819 */ /* 0x000fe400000006ff */
[----:B------:R-:W-:Y:S02]  /*00a0*/  IADD3 R9, -R9, R0, RZ ;  /* 0x0000000009097210 */ /* 0x000fe40007ffe1ff */
[----:B------:R-:W-:-:S02]  /*00b0*/  LOP3.LUT R8, R7, 0xffffc000, RZ, 0xc0, !PT ;  /* 0xffffc00007087812 */ /* 0x000fc400078ec0ff */
[----:B------:R-:W-:Y:S02]  /*00c0*/  LOP3.LUT R6, R6, 0x1fc0, RZ, 0xc0, !PT ;  /* 0x00001fc006067812 */ /* 0x000fe400078ec0ff */
[----:B------:R-:W-:-:S04]  /*00d0*/  LEA R9, R9, R8, 0x1 ;  /* 0x0000000809097211 */ /* 0x000fc800078e08ff */
[----:B------:R-:W-:-:S04]  /*00e0*/  IADD3 R9, R6, R9, RZ ;  /* 0x0000000906097210 */ /* 0x000fc80007ffe0ff */
[----:B------:R-:W-:Y:S01]  /*00f0*/  IADD3 R7, R9, 0x2000, RZ ;  /* 0x0000200009077810 */ /* 0x000fe20007ffe0ff */
[----:B--2---:R-:W-:-:S04]  /*0100*/  IMAD.WIDE R8, R9, 0x4, R2 ;  /* 0x0000000409087825 */ /* 0x004fc800078e0202 */
[----:B------:R-:W-:Y:S02]  /*0110*/  IMAD.WIDE R6, R7, 0x4, R2 ;  /* 0x0000000407067825 */ /* 0x000fe400078e0202 */
[----:B------:R-:W2:Y:S04]  /*0120*/  LDG.E.64 R2, desc[UR6][R8.64] ;  /* 0x0000000608027981 */ /* 0x000ea8000c1e1b00 */
[----:B------:R-:W3:Y:S01]  /*0130*/  LDG.E.64 R6, desc[UR6][R6.64] ;  /* 0x0000000606067981 */ /* 0x000ee2000c1e1b00 */
[----:B------:R-:W1:Y:S01]  /*0140*/  S2UR UR5, SR_CgaCtaId ;  /* 0x00000000000579c3 */ /* 0x000e620000008800 */
[C---:B------:R-:W-:Y:S01]  /*0150*/  LOP3.LUT P1, RZ, R12.reuse, 0x1f, RZ, 0xc0, !PT ;  /* 0x0000001f0cff7812 */ /* 0x040fe2000782c0ff */
[----:B------:R-:W-:Y:S01]  /*0160*/  UMOV UR4, 0x400 ;  /* 0x0000040000047882 */ /* 0x000fe20000000000 */
[----:B------:R-:W-:-:S02]  /*0170*/  ISETP.GE.AND P2, PT, R12, 0x4, PT ;  /* 0x000000040c00780c */ /* 0x000fc40003f46270 */
[----:B------:R-:W-:-:S04]  /*0180*/  LOP3.LUT P0, RZ, R12, 0x3, RZ, 0xc0, !PT ;  /* 0x000000030cff7812 */ /* 0x000fc8000780c0ff */
[----:B------:R-:W-:Y:S01]  /*0190*/  ISETP.LT.AND P0, PT, R12, 0x4, !P0 ;  /* 0x000000040c00780c */ /* 0x000fe20004701270 */
[----:B-1----:R-:W-:Y:S01]  /*01a0*/  UPRMT UR4, UR5, 0x654, UR4 ;  /* 0x0000065405047896 */ /* 0x002fe20008000004 */
[----:B--2---:R-:W-:-:S04]  /*01b0*/  FADD R11, R2, R3 ;  /* 0x00000003020b7221 */ /* 0x004fc80000000000 */
[----:B---3--:R-:W-:-:S04]  /*01c0*/  FADD R10, R6, R11 ;  /* 0x0000000b060a7221 */ /* 0x008fc80000000000 */
[----:B------:R-:W-:-:S05]  /*01d0*/  FADD R10, R7, R10 ;  /* 0x0000000a070a7221 */ /* 0x000fca0000000000 */
[----:B------:R-:W1:Y:S02]  /*01e0*/  SHFL.BFLY PT, R11, R10, 0x10, 0x1f ;  /* 0x0e001f000a0b7f89 */ /* 0x000e6400000e0000 */
[----:B-1----:R-:W-:Y:S01]  /*01f0*/  FADD R11, R10, R11 ;  /* 0x0000000b0a0b7221 */ /* 0x002fe20000000000 */
[----:B------:R-:W-:-:S04]  /*0200*/  SHF.R.U32.HI R10, RZ, 0x3, R12 ;  /* 0x00000003ff0a7819 */ /* 0x000fc8000001160c */
[----:B------:R-:W1:Y:S01]  /*0210*/  SHFL.BFLY PT, R14, R11, 0x8, 0x1f ;  /* 0x0d001f000b0e7f89 */ /* 0x000e6200000e0000 */
[----:B------:R-:W-:Y:S01]  /*0220*/  LOP3.LUT R10, R10, 0xc, RZ, 0xc0, !PT ;  /* 0x0000000c0a0a7812 */ /* 0x000fe200078ec0ff */
[----:B-1----:R-:W-:-:S05]  /*0230*/  FADD R14, R11, R14 ;  /* 0x0000000e0b0e7221 */ /* 0x002fca0000000000 */
[----:B------:R-:W1:Y:S02]  /*0240*/  SHFL.BFLY PT, R13, R14, 0x4, 0x1f ;  /* 0x0c801f000e0d7f89 */ /* 0x000e6400000e0000 */
[----:B-1----:R-:W-:-:S05]  /*0250*/  FADD R13, R14, R13 ;  /* 0x0000000d0e0d7221 */ /* 0x002fca0000000000 */
[----:B------:R-:W1:Y:S02]  /*0260*/  SHFL.BFLY PT, R8, R13, 0x2, 0x1f ;  /* 0x0c401f000d087f89 */ /* 0x000e6400000e0000 */
[----:B-1----:R-:W-:-:S05]  /*0270*/  FADD R8, R13, R8 ;  /* 0x000000080d087221 */ /* 0x002fca0000000000 */
[----:B------:R-:W1:Y:S02]  /*0280*/  SHFL.BFLY PT, R9, R8, 0x1, 0x1f ;  /* 0x0c201f0008097f89 */ /* 0x000e6400000e0000 */
[----:B-1----:R-:W-:Y:S01]  /*0290*/  FADD R11, R8, R9 ;  /* 0x00000009080b7221 */ /* 0x002fe20000000000 */
[----:B------:R-:W-:-:S04]  /*02a0*/  LEA R9, R12, UR4, 0x2 ;  /* 0x000000040c097c11 */ /* 0x000fc8000f8e10ff */
[----:B------:R-:W-:Y:S01]  /*02b0*/  @!P1 STS [R10+UR4], R11 ;  /* 0x0000000b0a009988 */ /* 0x000fe20008000804 */
[----:B------:R-:W-:Y:S06]  /*02c0*/  BAR.SYNC.DEFER_BLOCKING 0x0 ;  /* 0x0000000000007b1d */ /* 0x000fec0000010000 */
[----:B------:R-:W1:Y:S04]  /*02d0*/  @!P2 LDS R5, [R9] ;  /* 0x000000000905a984 */ /* 0x000e680000000800 */
[----:B-1----:R-:W1:Y:S02]  /*02e0*/  SHFL.BFLY PT, R8, R5, 0x2, 0x1f ;  /* 0x0c401f0005087f89 */ /* 0x002e6400000e0000 */
[----:B-1----:R-:W-:-:S05]  /*02f0*/  FADD R13, R5, R8 ;  /* 0x00000008050d7221 */ /* 0x002fca0000000000 */
[----:B------:R-:W1:Y:S02]  /*0300*/  SHFL.BFLY PT, R8, R13, 0x1, 0x1f ;  /* 0x0c201f000d087f89 */ /* 0x000e6400000e0000 */
[----:B-1----:R-:W-:-:S05]  /*0310*/  FADD R14, R13, R8 ;  /* 0x000000080d0e7221 */ /* 0x002fca0000000000 */
[----:B------:R-:W-:Y:S01]  /*0320*/  @P0 STS [R9], R14 ;  /* 0x0000000e09000388 */ /* 0x000fe20000000800 */
[----:B------:R-:W-:Y:S06]  /*0330*/  BAR.SYNC.DEFER_BLOCKING 0x0 ;  /* 0x0000000000007b1d */ /* 0x000fec0000010000 */
[----:B------:R-:W1:Y:S02]  /*0340*/  LDS R8, [UR4] ;  /* 0x00000004ff087984 */ /* 0x000e640008000800 */
[----:B-1----:R-:W-:-:S04]  /*0350*/  FADD R8, RZ, R8 ;  /* 0x00000008ff087221 */ /* 0x002fc80000000000 */
[----:B------:R-:W-:-:S04]  /*0360*/  FMUL R8, R8, 0.001953125 ;  /* 0x3b00000008087820 */ /* 0x000fc80000400000 */
[--C-:B------:R-:W-:Y:S01]  /*0370*/  FADD R3, R3, -R8.reuse ;  /* 0x8000000803037221 */ /* 0x100fe20000000000 */
[--C-:B------:R-:W-:Y:S01]  /*0380*/  FADD R2, R2, -R8.reuse ;  /* 0x8000000802027221 */ /* 0x100fe20000000000 */
[--C-:B------:R-:W-:Y:S01]  /*0390*/  FADD R6, R6, -R8.reuse ;  /* 0x8000000806067221 */ /* 0x100fe20000000000 */
[----:B------:R-:W-:Y:S01]  /*03a0*/  FADD R7, R7, -R8 ;  /* 0x8000000807077221 */ /* 0x000fe20000000000 */
[----:B------:R-:W-:-:S04]  /*03b0*/  FMUL R3, R3, R3 ;  /* 0x0000000303037220 */ /* 0x000fc80000400000 */
[----:B------:R-:W-:-:S04]  /*03c0*/  FFMA R3, R2, R2, R3 ;  /* 0x0000000202037223 */ /* 0x000fc80000000003 */
[----:B------:R-:W-:-:S04]  /*03d0*/  FFMA R6, R6, R6, R3 ;  /* 0x0000000606067223 */ /* 0x000fc80000000003 */
[----:B------:R-:W-:-:S05]  /*03e0*/  FFMA R6, R7, R7, R6 ;  /* 0x0000000707067223 */ /* 0x000fca0000000006 */
[----:B------:R-:W1:Y:S02]  /*03f0*/  SHFL.BFLY PT, R3, R6, 0x10, 0x1f ;  /* 0x0e001f0006037f89 */ /* 0x000e6400000e0000 */
[----:B-1----:R-:W-:-:S05]  /*0400*/  FADD R3, R6, R3 ;  /* 0x0000000306037221 */ /* 0x002fca0000000000 */
[----:B------:R-:W1:Y:S02]  /*0410*/  SHFL.BFLY PT, R2, R3, 0x8, 0x1f ;  /* 0x0d001f0003027f89 */ /* 0x000e6400000e0000 */
[----:B-1----:R-:W-:-:S05]  /*0420*/  FADD R2, R3, R2 ;  /* 0x0000000203027221 */ /* 0x002fca0000000000 */
[----:B------:R-:W1:Y:S02]  /*0430*/  SHFL.BFLY PT, R5, R2, 0x4, 0x1f ;  /* 0x0c801f0002057f89 */ /* 0x000e6400000e0000 */
[----:B-1----:R-:W-:-:S05]  /*0440*/  FADD R5, R2, R5 ;  /* 0x0000000502057221 */ /* 0x002fca0000000000 */
[----:B------:R-:W1:Y:S02]  /*0450*/  SHFL.BFLY PT, R14, R5, 0x2, 0x1f ;  /* 0x0c401f00050e7f89 */ /* 0x000e6400000e0000 */
[----:B-1----:R-:W-:Y:S01]  /*0460*/  FADD R14, R5, R14 ;  /* 0x0000000e050e7221 */ /* 0x002fe20000000000 */
[----:B------:R-:W-:Y:S06]  /*0470*/  BAR.SYNC.DEFER_BLOCKING 0x0 ;  /* 0x0000000000007b1d */ /* 0x000fec0000010000 */
[----:B------:R-:W1:Y:S02]  /*0480*/  SHFL.BFLY PT, R7, R14, 0x1, 0x1f ;  /* 0x0c201f000e077f89 */ /* 0x000e6400000e0000 */
[----:B-1----:R-:W-:Y:S01]  /*0490*/  FADD R7, R14, R7 ;  /* 0x000000070e077221 */ /* 0x002fe20000000000 */
[----:B------:R-:W-:-:S04]  /*04a0*/  HFMA2.MMA R14, -RZ, RZ, 0.875, 0 ;  /* 0x3b000000ff0e7435 */ /* 0x000fc800000001ff */
[----:B------:R1:W-:Y:S01]  /*04b0*/  @!P1 STS [R10+UR4], R7 ;  /* 0x000000070a009988 */ /* 0x0003e20008000804 */
[----:B------:R-:W-:Y:S08]  /*04c0*/  BAR.SYNC.DEFER_BLOCKING 0x0 ;  /* 0x0000000000007b1d */ /* 0x000ff00000010000 */
[----:B-1----:R-:W1:Y:S08]  /*04d0*/  LDC.64 R6, c[0x0][0x218] ;  /* 0x00008600ff067b82 */ /* 0x002e700000000a00 */
[----:B------:R-:W2:Y:S01]  /*04e0*/  LDC.64 R10, c[0x0][0x220] ;  /* 0x00008800ff0a7b82 */ /* 0x000ea20000000a00 */
[----:B------:R-:W3:Y:S04]  /*04f0*/  @!P2 LDS R4, [R9] ;  /* 0x000000000904a984 */ /* 0x000ee80000000800 */
[----:B---3--:R-:W3:Y:S02]  /*0500*/  SHFL.BFLY PT, R3, R4, 0x2, 0x1f ;  /* 0x0c401f0004037f89 */ /* 0x008ee400000e0000 */
[----:B---3--:R-:W-:-:S05]  /*0510*/  FADD R13, R4, R3 ;  /* 0x00000003040d7221 */ /* 0x008fca0000000000 */
[----:B------:R-:W3:Y:S02]  /*0520*/  SHFL.BFLY PT, R2, R13, 0x1, 0x1f ;  /* 0x0c201f000d027f89 */ /* 0x000ee400000e0000 */
[----:B---3--:R-:W-:Y:S02]  /*0530*/  FADD R16, R13, R2 ;  /* 0x000000020d107221 */ /* 0x008fe40000000000 */
[----:B------:R-:W3:Y:S03]  /*0540*/  LDC.64 R2, c[0x0][0x228] ;  /* 0x00008a00ff027b82 */ /* 0x000ee60000000a00 */
[----:B------:R-:W-:Y:S05]  /*0550*/  @P0 STS [R9], R16 ;  /* 0x0000001009000388 */ /* 0x000fea0000000800 */
[----:B------:R-:W-:Y:S01]  /*0560*/  BAR.SYNC.DEFER_BLOCKING 0x0 ;  /* 0x0000000000007b1d */ /* 0x000fe20000010000 */
[----:B------:R-:W-:Y:S01]  /*0570*/  LOP3.LUT P0, RZ, R12, 0x7f, RZ, 0xc0, !PT ;  /* 0x0000007f0cff7812 */ /* 0x000fe2000780c0ff */
[----:B---3--:R-:W-:-:S04]  /*0580*/  IMAD.WIDE R2, R0, 0x4, R2 ;  /* 0x0000000400027825 */ /* 0x008fc800078e0202 */
[----:B------:R-:W3:Y:S02]  /*0590*/  LDS R5, [UR4] ;  /* 0x00000004ff057984 */ /* 0x000ee40008000800 */
[----:B---3--:R-:W-:Y:S01]  /*05a0*/  FADD R15, RZ, R5 ;  /* 0x00000005ff0f7221 */ /* 0x008fe20000000000 */
[----:B-1----:R-:W-:-:S04]  /*05b0*/  IMAD.WIDE R4, R0, 0x4, R6 ;  /* 0x0000000400047825 */ /* 0x002fc800078e0206 */
[----:B------:R-:W-:Y:S01]  /*05c0*/  FFMA R14, R15, R14, 9.9999997473787516356e-06 ;  /* 0x3727c5ac0f0e7423 */ /* 0x000fe2000000000e */
[----:B--2---:R-:W-:-:S03]  /*05d0*/  IMAD.WIDE R6, R0, 0x4, R10 ;  /* 0x0000000400067825 */ /* 0x004fc600078e020a */
[----:B------:R-:W1:Y:S02]  /*05e0*/  MUFU.RSQ R13, R14 ;  /* 0x0000000e000d7308 */ /* 0x000e640000001400 */
[----:B-1----:R1:W-:Y:S04]  /*05f0*/  @!P0 STG.E desc[UR6][R2.64], R13 ;  /* 0x0000000d02008986 */ /* 0x0023e8000c101906 */
[----:B------:R1:W-:Y:S01]  /*0600*/  @!P0 STG.E desc[UR6][R4.64], R8 ;  /* 0x0000000804008986 */ /* 0x0003e2000c101906 */
[----:B------:R-:W-:Y:S05]  /*0610*/  @P0 EXIT ;  /* 0x000000000000094d */ /* 0x000fea0003800000 */
[----:B------:R-:W-:Y:S01]  /*0620*/  STG.E desc[UR6][R6.64], R15 ;  /* 0x0000000f06007986 */ /* 0x000fe2000c101906 */
[----:B------:R-:W-:Y:S05]  /*0630*/  EXIT ;  /* 0x000000000000794d */ /* 0x000fea0003800000 */
.L_x_0:
[----:B------:R-:W-:-:S00]  /*0640*/  BRA `(.L_x_0) ;  /* 0xfffffffc00fc7947 */ /* 0x000fc0000383ffff */
[----:B------:R-:W-:-:S00]  /*0650*/  NOP ;  /* 0x0000000000007918 */ /* 0x000fc00000000000 */
        /* <DEDUP_REMOVED lines=10> */
.L_x_1:


//--------------------- .nv.global.init           --------------------------
	.section	.nv.global.init,"aw",@progbits
.nv.global.init:
	.type		_$_str,@object
	.size		_$_str,(.L_0 - _$_str)
_$_str:
        /*0000*/ 	.byte	0x5f, 0x5f, 0x43, 0x55, 0x44, 0x41, 0x5f, 0x46, 0x54, 0x5a, 0x00
.L_0:


//--------------------- .nv.shared.triton_per_fused_native_group_norm_9 --------------------------
	.section	.nv.shared.triton_per_fused_native_group_norm_9,"aw",@nobits
	.sectionflags	@""
	.align	16
	.zero		1024


//--------------------- .nv.constant0.triton_per_fused_native_group_norm_9 --------------------------
	.section	.nv.constant0.triton_per_fused_native_group_norm_9,"a",@progbits
	.sectionflags	@""
	.align	4
.nv.constant0.triton_per_fused_native_group_norm_9:
	.zero		568
